//
// Generated by NVIDIA NVVM Compiler
//
// Compiler Build ID: CL-36424714
// Cuda compilation tools, release 13.0, V13.0.88
// Based on NVVM 20.0.0
//

.version 9.0
.target sm_100
.address_size 64

	// .globl	_Z6kernelyPfii
.extern .func  (.param .b32 func_retval0) vprintf
(
	.param .b64 vprintf_param_0,
	.param .b64 vprintf_param_1
)
;
.global .align 1 .b8 $str[116] = {105, 100, 121, 91, 37, 100, 93, 42, 119, 105, 100, 116, 104, 32, 43, 105, 100, 120, 91, 37, 100, 93, 32, 105, 115, 58, 32, 37, 50, 100, 44, 32, 116, 101, 120, 50, 68, 60, 116, 101, 120, 116, 117, 114, 101, 84, 121, 112, 101, 62, 40, 116, 101, 120, 44, 32, 37, 100, 44, 32, 37, 100, 41, 32, 32, 105, 115, 58, 32, 37, 102, 44, 32, 116, 101, 120, 50, 68, 60, 116, 101, 120, 116, 117, 114, 101, 84, 121, 112, 101, 62, 40, 116, 101, 120, 44, 32, 37, 100, 44, 32, 37, 100, 41, 32, 32, 105, 115, 58, 32, 37, 102, 32, 32, 10};

.visible .entry _Z6kernelyPfii(
	.param .u64 _Z6kernelyPfii_param_0,
	.param .u64 .ptr .align 1 _Z6kernelyPfii_param_1,
	.param .u32 _Z6kernelyPfii_param_2,
	.param .u32 _Z6kernelyPfii_param_3
)
{
	.local .align 16 .b8 	__local_depot0[48];
	.reg .b64 	%SP;
	.reg .b64 	%SPL;
	.reg .pred 	%p<4>;
	.reg .b32 	%r<16>;
	.reg .b32 	%f<15>;
	.reg .b64 	%rd<10>;
	.reg .b64 	%fd<3>;

	mov.u64 	%SPL, __local_depot0;
	cvta.local.u64 	%SP, %SPL;
	ld.param.u64 	%rd1, [_Z6kernelyPfii_param_0];
	ld.param.u64 	%rd2, [_Z6kernelyPfii_param_1];
	ld.param.u32 	%r2, [_Z6kernelyPfii_param_2];
	ld.param.u32 	%r3, [_Z6kernelyPfii_param_3];
	mov.u32 	%r5, %ctaid.x;
	mov.u32 	%r6, %ntid.x;
	mov.u32 	%r7, %tid.x;
	mad.lo.s32 	%r8, %r5, %r6, %r7;
	mov.u32 	%r9, %ctaid.y;
	mov.u32 	%r10, %ntid.y;
	mov.u32 	%r11, %tid.y;
	mad.lo.s32 	%r12, %r9, %r10, %r11;
	cvt.rn.f32.u32 	%f1, %r8;
	cvt.rn.f32.u32 	%f2, %r12;
	tex.2d.v4.f32.f32 	{%f3, %f4, %f5, %f6}, [%rd1, {%f1, %f2}];
	cvt.f64.f32 	%fd1, %f3;
	tex.2d.v4.f32.f32 	{%f7, %f8, %f9, %f10}, [%rd1, {%f2, %f1}];
	mad.lo.s32 	%r1, %r2, %r12, %r8;
	add.u64 	%rd3, %SP, 0;
	add.u64 	%rd4, %SPL, 0;
	cvt.f64.f32 	%fd2, %f7;
	st.local.v4.u32 	[%rd4], {%r12, %r8, %r1, %r8};
	st.local.u32 	[%rd4+16], %r12;
	st.local.f64 	[%rd4+24], %fd1;
	st.local.v2.u32 	[%rd4+32], {%r12, %r8};
	st.local.f64 	[%rd4+40], %fd2;
	mov.u64 	%rd5, $str;
	cvta.global.u64 	%rd6, %rd5;
	{ // callseq 0, 0
	.param .b64 param0;
	st.param.b64 	[param0], %rd6;
	.param .b64 param1;
	st.param.b64 	[param1], %rd3;
	.param .b32 retval0;
	call.uni (retval0), 
	vprintf, 
	(
	param0, 
	param1
	);
	ld.param.b32 	%r14, [retval0];
	} // callseq 0
	setp.ge.u32 	%p1, %r8, %r2;
	setp.ge.u32 	%p2, %r12, %r3;
	or.pred  	%p3, %p1, %p2;
	@%p3 bra 	$L__BB0_2;
	cvta.to.global.u64 	%rd7, %rd2;
	tex.2d.v4.f32.f32 	{%f11, %f12, %f13, %f14}, [%rd1, {%f1, %f2}];
	mul.wide.u32 	%rd8, %r1, 4;
	add.s64 	%rd9, %rd7, %rd8;
	st.global.f32 	[%rd9], %f11;
$L__BB0_2:
	ret;

}


// ===== COMPILED SASS (sm_100) =====

	.target	sm_100

	.elftype	@"ET_EXEC"


//--------------------- .note.nv.tkinfo           --------------------------
	.section	.note.nv.tkinfo,"",@"SHT_NOTE"
	.sectionflags	@"SHF_NOTE_NV_TKINFO"
	.tkinfo
        /*0018*/ 	.word	0x00000002
        /*0030*/ 	.string	""
        /*0030*/ 	.string	"ptxas"
        /*0030*/ 	.string	"Cuda compilation tools, release 13.0, V13.0.88"
        /*0030*/ 	.string	"Build cuda_13.0.r13.0/compiler.36424714_0"
        /*0030*/ 	.string	"-arch sm_100 -m 64 "



//--------------------- .note.nv.cuinfo           --------------------------
	.section	.note.nv.cuinfo,"",@"SHT_NOTE"
	.sectionflags	@"SHF_NOTE_NV_CUINFO"
        /*0018*/ 	.short	0x0002
        /*001a*/ 	.short	0x0064
        /*001c*/ 	.short	0x0082
	.zero		2


//--------------------- .nv.info                  --------------------------
	.section	.nv.info,"",@"SHT_CUDA_INFO"
	.align	4


	//----- nvinfo : EIATTR_REGCOUNT
	.align		4
        /*0000*/ 	.byte	0x04, 0x2f
        /*0002*/ 	.short	(.L_2 - .L_1)
	.align		4
.L_1:
        /*0004*/ 	.word	index@(_Z6kernelyPfii)
        /*0008*/ 	.word	0x0000001a


	//----- nvinfo : EIATTR_FRAME_SIZE
	.align		4
.L_2:
        /*000c*/ 	.byte	0x04, 0x11
        /*000e*/ 	.short	(.L_4 - .L_3)
	.align		4
.L_3:
        /*0010*/ 	.word	index@(_Z6kernelyPfii)
        /*0014*/ 	.word	0x00000030


	//----- nvinfo : EIATTR_MIN_STACK_SIZE
	.align		4
.L_4:
        /*0018*/ 	.byte	0x04, 0x12
        /*001a*/ 	.short	(.L_6 - .L_5)
	.align		4
.L_5:
        /*001c*/ 	.word	index@(_Z6kernelyPfii)
        /*0020*/ 	.word	0x00000030
.L_6:


//--------------------- .nv.compat                --------------------------
	.section	.nv.compat,"",@"SHT_CUDA_COMPAT_INFO"
	.align	4
        /*0000*/ 	.byte	0x02, 0x09, 0x00, 0x00, 0x02, 0x02, 0x02, 0x00, 0x02, 0x05, 0x05, 0x00, 0x03, 0x07, 0x01, 0x01
        /*0010*/ 	.byte	0x02, 0x03, 0x00, 0x00, 0x02, 0x06, 0x01, 0x00, 0x04, 0x0b, 0x08, 0x00, 0x09, 0x00, 0x00, 0x00
        /*0020*/ 	.byte	0x00, 0x00, 0x00, 0x00


//--------------------- .nv.info._Z6kernelyPfii   --------------------------
	.section	.nv.info._Z6kernelyPfii,"",@"SHT_CUDA_INFO"
	.sectionflags	@""
	.align	4


	//----- nvinfo : EIATTR_CUDA_API_VERSION
	.align		4
        /*0000*/ 	.byte	0x04, 0x37
        /*0002*/ 	.short	(.L_8 - .L_7)
.L_7:
        /*0004*/ 	.word	0x00000082


	//----- nvinfo : EIATTR_KPARAM_INFO
	.align		4
.L_8:
        /*0008*/ 	.byte	0x04, 0x17
        /*000a*/ 	.short	(.L_10 - .L_9)
.L_9:
        /*000c*/ 	.word	0x00000000
        /*0010*/ 	.short	0x0003
        /*0012*/ 	.short	0x0014
        /*0014*/ 	.byte	0x00, 0xf0, 0x11, 0x00


	//----- nvinfo : EIATTR_KPARAM_INFO
	.align		4
.L_10:
        /*0018*/ 	.byte	0x04, 0x17
        /*001a*/ 	.short	(.L_12 - .L_11)
.L_11:
        /*001c*/ 	.word	0x00000000
        /*0020*/ 	.short	0x0002
        /*0022*/ 	.short	0x0010
        /*0024*/ 	.byte	0x00, 0xf0, 0x11, 0x00


	//----- nvinfo : EIATTR_KPARAM_INFO
	.align		4
.L_12:
        /*0028*/ 	.byte	0x04, 0x17
        /*002a*/ 	.short	(.L_14 - .L_13)
.L_13:
        /*002c*/ 	.word	0x00000000
        /*0030*/ 	.short	0x0001
        /*0032*/ 	.short	0x0008
        /*0034*/ 	.byte	0x00, 0xf5, 0x21, 0x00


	//----- nvinfo : EIATTR_KPARAM_INFO
	.align		4
.L_14:
        /*0038*/ 	.byte	0x04, 0x17
        /*003a*/ 	.short	(.L_16 - .L_15)
.L_15:
        /*003c*/ 	.word	0x00000000
        /*0040*/ 	.short	0x0000
        /*0042*/ 	.short	0x0000
        /*0044*/ 	.byte	0x00, 0xf0, 0x21, 0x00


	//----- nvinfo : EIATTR_SPARSE_MMA_MASK
	.align		4
.L_16:
        /*0048*/ 	.byte	0x03, 0x50
        /*004a*/ 	.short	0x0000


	//----- nvinfo : EIATTR_MAXREG_COUNT
	.align		4
        /*004c*/ 	.byte	0x03, 0x1b
        /*004e*/ 	.short	0x00ff


	//----- nvinfo : EIATTR_EXTERNS
	.align		4
        /*0050*/ 	.byte	0x04, 0x0f
        /*0052*/ 	.short	(.L_18 - .L_17)


	//   ....[0]....
	.align		4
.L_17:
        /*0054*/ 	.word	index@(vprintf)


	//----- nvinfo : EIATTR_MERCURY_ISA_VERSION
	.align		4
.L_18:
        /*0058*/ 	.byte	0x03, 0x5f
        /*005a*/ 	.short	0x0101


	//----- nvinfo : EIATTR_VRC_CTA_INIT_COUNT
	.align		4
        /*005c*/ 	.byte	0x02, 0x4a
	.zero		1
	.zero		1


	//----- nvinfo : EIATTR_SYSCALL_OFFSETS
	.align		4
        /*0060*/ 	.byte	0x04, 0x46
        /*0062*/ 	.short	(.L_20 - .L_19)


	//   ....[0]....
.L_19:
        /*0064*/ 	.word	0x00000270


	//----- nvinfo : EIATTR_EXIT_INSTR_OFFSETS
	.align		4
.L_20:
        /*0068*/ 	.byte	0x04, 0x1c
        /*006a*/ 	.short	(.L_22 - .L_21)


	//   ....[0]....
.L_21:
        /*006c*/ 	.word	0x000002b0


	//   ....[1]....
        /*0070*/ 	.word	0x00000340


	//----- nvinfo : EIATTR_CRS_STACK_SIZE
	.align		4
.L_22:
        /*0074*/ 	.byte	0x04, 0x1e
        /*0076*/ 	.short	(.L_24 - .L_23)
.L_23:
        /*0078*/ 	.word	0x00000000


	//----- nvinfo : EIATTR_CBANK_PARAM_SIZE
	.align		4
.L_24:
        /*007c*/ 	.byte	0x03, 0x19
        /*007e*/ 	.short	0x0018


	//----- nvinfo : EIATTR_PARAM_CBANK
	.align		4
        /*0080*/ 	.byte	0x04, 0x0a
        /*0082*/ 	.short	(.L_26 - .L_25)
	.align		4
.L_25:
        /*0084*/ 	.word	index@(.nv.constant0._Z6kernelyPfii)
        /*0088*/ 	.short	0x0380
        /*008a*/ 	.short	0x0018


	//----- nvinfo : EIATTR_SW_WAR
	.align		4
.L_26:
        /*008c*/ 	.byte	0x04, 0x36
        /*008e*/ 	.short	(.L_28 - .L_27)
.L_27:
        /*0090*/ 	.word	0x00000008
.L_28:


//--------------------- .nv.callgraph             --------------------------
	.section	.nv.callgraph,"",@"SHT_CUDA_CALLGRAPH"
	.align	4
	.sectionentsize	8
	.align		4
        /*0000*/ 	.word	0x00000000
	.align		4
        /*0004*/ 	.word	0xffffffff
	.align		4
        /*0008*/ 	.word	index@(_Z6kernelyPfii)
	.align		4
        /*000c*/ 	.word	index@(vprintf)
	.align		4
        /*0010*/ 	.word	0x00000000
	.align		4
        /*0014*/ 	.word	0xfffffffe
	.align		4
        /*0018*/ 	.word	0x00000000
	.align		4
        /*001c*/ 	.word	0xfffffffd
	.align		4
        /*0020*/ 	.word	0x00000000
	.align		4
        /*0024*/ 	.word	0xfffffffc


//--------------------- .nv.constant4             --------------------------
	.section	.nv.constant4,"a",@progbits
	.align	8
	.align		8
.nv.constant4:
        /*0000*/ 	.dword	vprintf
	.align		8
        /*0008*/ 	.dword	$str


//--------------------- .text._Z6kernelyPfii      --------------------------
	.section	.text._Z6kernelyPfii,"ax",@progbits
	.align	128
        .global         _Z6kernelyPfii
        .type           _Z6kernelyPfii,@function
        .size           _Z6kernelyPfii,(.L_x_2 - _Z6kernelyPfii)
        .other          _Z6kernelyPfii,@"STO_CUDA_ENTRY STV_DEFAULT"
_Z6kernelyPfii:
.text._Z6kernelyPfii:
[----:B------:R-:W0:Y:S01]  /*0000*/  LDC R1, c[0x0][0x37c] ;  /* 0x0000df00ff017b82 */ /* 0x000e220000000800 */
[----:B------:R-:W1:Y:S01]  /*0010*/  S2R R0, SR_TID.X ;  /* 0x0000000000007919 */ /* 0x000e620000002100 */
[----:B------:R-:W2:Y:S06]  /*0020*/  LDCU UR6, c[0x0][0x2fc] ;  /* 0x00005f80ff0677ac */ /* 0x000eac0008000800 */
[----:B------:R-:W1:Y:S01]  /*0030*/  S2UR UR4, SR_CTAID.X ;  /* 0x00000000000479c3 */ /* 0x000e620000002500 */
[----:B------:R-:W-:Y:S01]  /*0040*/  IMAD.MOV.U32 R4, RZ, RZ, -0x3e000000 ;  /* 0xc2000000ff047424 */ /* 0x000fe200078e00ff */
[----:B------:R-:W3:Y:S01]  /*0050*/  S2R R3, SR_TID.Y ;  /* 0x0000000000037919 */ /* 0x000ee20000002200 */
[----:B0-----:R-:W-:-:S05]  /*0060*/  VIADD R1, R1, 0xffffffd0 ;  /* 0xffffffd001017836 */ /* 0x001fca0000000000 */
[----:B------:R-:W1:Y:S08]  /*0070*/  LDC R17, c[0x0][0x360] ;  /* 0x0000d800ff117b82 */ /* 0x000e700000000800 */
[----:B------:R-:W3:Y:S08]  /*0080*/  S2UR UR5, SR_CTAID.Y ;  /* 0x00000000000579c3 */ /* 0x000ef00000002600 */
[----:B------:R-:W3:Y:S01]  /*0090*/  LDC R16, c[0x0][0x364] ;  /* 0x0000d900ff107b82 */ /* 0x000ee20000000800 */
[----:B-1----:R-:W-:Y:S01]  /*00a0*/  IMAD R17, R17, UR4, R0 ;  /* 0x0000000411117c24 */ /* 0x002fe2000f8e0200 */
[----:B------:R-:W0:Y:S04]  /*00b0*/  LDCU UR4, c[0x0][0x380] ;  /* 0x00007000ff0477ac */ /* 0x000e280008000800 */
[----:B------:R-:W-:-:S04]  /*00c0*/  I2FP.F32.U32 R22, R17 ;  /* 0x0000001100167245 */ /* 0x000fc80000201000 */
[----:B------:R-:W-:Y:S01]  /*00d0*/  MOV R7, R22 ;  /* 0x0000001600077202 */ /* 0x000fe20000000f00 */
[----:B---3--:R-:W-:Y:S01]  /*00e0*/  IMAD R16, R16, UR5, R3 ;  /* 0x0000000510107c24 */ /* 0x008fe2000f8e0203 */
[----:B------:R-:W-:-:S04]  /*00f0*/  UMOV UR5, URZ ;  /* 0x000000ff00057c82 */ /* 0x000fc80008000000 */
[----:B------:R-:W-:-:S05]  /*0100*/  I2FP.F32.U32 R23, R16 ;  /* 0x0000001000177245 */ /* 0x000fca0000201000 */
[----:B------:R-:W-:Y:S01]  /*0110*/  IMAD.MOV.U32 R6, RZ, RZ, R23 ;  /* 0x000000ffff067224 */ /* 0x000fe200078e0017 */
[----:B0-----:R-:W5:Y:S03]  /*0120*/  TEX.LL RZ, R2, R22, R4, UR4, 2D, 0x1 ;  /* 0x28ff040416027f60 */ /* 0x001f6600089e01ff */
[----:B------:R0:W5:Y:S01]  /*0130*/  TEX.LL RZ, R8, R6, R4, UR4, 2D, 0x1 ;  /* 0x28ff040406087f60 */ /* 0x00016200089e01ff */
[----:B------:R-:W-:Y:S01]  /*0140*/  MOV R19, R17 ;  /* 0x0000001100137202 */ /* 0x000fe20000000f00 */
[----:B------:R1:W-:Y:S01]  /*0150*/  STL [R1+0x10], R16 ;  /* 0x0000101001007387 */ /* 0x0003e20000100800 */
[----:B------:R-:W-:Y:S01]  /*0160*/  MOV R0, 0x0 ;  /* 0x0000000000007802 */ /* 0x000fe20000000f00 */
[----:B------:R-:W3:Y:S02]  /*0170*/  LDCU.64 UR8, c[0x4][0x8] ;  /* 0x01000100ff0877ac */ /* 0x000ee40008000a00 */
[----:B------:R1:W-:Y:S01]  /*0180*/  STL.64 [R1+0x20], R16 ;  /* 0x0000201001007387 */ /* 0x0003e20000100a00 */
[----:B------:R1:W4:Y:S01]  /*0190*/  LDC.64 R10, c[0x4][R0] ;  /* 0x01000000000a7b82 */ /* 0x0003220000000a00 */
[----:B0-----:R-:W0:Y:S01]  /*01a0*/  LDCU UR4, c[0x0][0x390] ;  /* 0x00007200ff0477ac */ /* 0x001e220008000800 */
[----:B---3--:R-:W-:Y:S01]  /*01b0*/  IMAD.U32 R4, RZ, RZ, UR8 ;  /* 0x00000008ff047e24 */ /* 0x008fe2000f8e00ff */
[----:B------:R-:W-:Y:S01]  /*01c0*/  MOV R5, UR9 ;  /* 0x0000000900057c02 */ /* 0x000fe20008000f00 */
[----:B0-----:R-:W-:Y:S01]  /*01d0*/  IMAD R18, R16, UR4, R17 ;  /* 0x0000000410127c24 */ /* 0x001fe2000f8e0211 */
[----:B------:R-:W0:Y:S04]  /*01e0*/  LDCU UR4, c[0x0][0x2f8] ;  /* 0x00005f00ff0477ac */ /* 0x000e280008000800 */
[----:B------:R1:W-:Y:S01]  /*01f0*/  STL.128 [R1], R16 ;  /* 0x0000001001007387 */ /* 0x0003e20000100c00 */
[----:B0-----:R-:W-:-:S05]  /*0200*/  IADD3 R6, P0, PT, R1, UR4, RZ ;  /* 0x0000000401067c10 */ /* 0x001fca000ff1e0ff */
[----:B--2---:R-:W-:Y:S01]  /*0210*/  IMAD.X R7, RZ, RZ, UR6, P0 ;  /* 0x00000006ff077e24 */ /* 0x004fe200080e06ff */
[----:B-----5:R-:W0:Y:S08]  /*0220*/  F2F.F64.F32 R2, R2 ;  /* 0x0000000200027310 */ /* 0x020e300000201800 */
[----:B------:R-:W2:Y:S01]  /*0230*/  F2F.F64.F32 R8, R8 ;  /* 0x0000000800087310 */ /* 0x000ea20000201800 */
[----:B0-----:R1:W-:Y:S04]  /*0240*/  STL.64 [R1+0x18], R2 ;  /* 0x0000180201007387 */ /* 0x0013e80000100a00 */
[----:B--2-4-:R1:W-:Y:S02]  /*0250*/  STL.64 [R1+0x28], R8 ;  /* 0x0000280801007387 */ /* 0x0143e40000100a00 */
[----:B------:R-:W-:-:S07]  /*0260*/  LEPC R20, `(.L_x_0) ;  /* 0x000000001014794e */ /* 0x000fce0000000000 */
[----:B-1----:R-:W-:Y:S05]  /*0270*/  CALL.ABS.NOINC R10 ;  /* 0x000000000a007343 */ /* 0x002fea0003c00000 */
.L_x_0:
[----:B------:R-:W0:Y:S02]  /*0280*/  LDCU.64 UR4, c[0x0][0x390] ;  /* 0x00007200ff0477ac */ /* 0x000e240008000a00 */
[----:B0-----:R-:W-:-:S04]  /*0290*/  ISETP.GE.U32.AND P0, PT, R16, UR5, PT ;  /* 0x0000000510007c0c */ /* 0x001fc8000bf06070 */
[----:B------:R-:W-:-:S13]  /*02a0*/  ISETP.GE.U32.OR P0, PT, R17, UR4, P0 ;  /* 0x0000000411007c0c */ /* 0x000fda0008706470 */
[----:B------:R-:W-:Y:S05]  /*02b0*/  @P0 EXIT ;  /* 0x000000000000094d */ /* 0x000fea0003800000 */
[----:B------:R-:W0:Y:S01]  /*02c0*/  LDCU UR4, c[0x0][0x380] ;  /* 0x00007000ff0477ac */ /* 0x000e220008000800 */
[----:B------:R-:W-:Y:S01]  /*02d0*/  HFMA2 R0, -RZ, RZ, -3, 0 ;  /* 0xc2000000ff007431 */ /* 0x000fe200000001ff */
[----:B------:R-:W-:-:S03]  /*02e0*/  UMOV UR5, URZ ;  /* 0x000000ff00057c82 */ /* 0x000fc60008000000 */
[----:B0-----:R0:W5:Y:S01]  /*02f0*/  TEX.LL RZ, R23, R22, R0, UR4, 2D, 0x1 ;  /* 0x28ff040016177f60 */ /* 0x00116200089e01ff */
[----:B------:R-:W1:Y:S01]  /*0300*/  LDC.64 R2, c[0x0][0x388] ;  /* 0x0000e200ff027b82 */ /* 0x000e620000000a00 */
[----:B0-----:R-:W0:Y:S01]  /*0310*/  LDCU.64 UR4, c[0x0][0x358] ;  /* 0x00006b00ff0477ac */ /* 0x001e220008000a00 */
[----:B-1----:R-:W-:-:S05]  /*0320*/  IMAD.WIDE.U32 R18, R18, 0x4, R2 ;  /* 0x0000000412127825 */ /* 0x002fca00078e0002 */
[----:B0----5:R-:W-:Y:S01]  /*0330*/  STG.E desc[UR4][R18.64], R23 ;  /* 0x0000001712007986 */ /* 0x021fe2000c101904 */
[----:B------:R-:W-:Y:S05]  /*0340*/  EXIT ;  /* 0x000000000000794d */ /* 0x000fea0003800000 */
.L_x_1:
[----:B------:R-:W-:-:S00]  /*0350*/  BRA `(.L_x_1) ;  /* 0xfffffffc00fc7947 */ /* 0x000fc0000383ffff */
[----:B------:R-:W-:-:S00]  /*0360*/  NOP ;  /* 0x0000000000007918 */ /* 0x000fc00000000000 */
        /* <DEDUP_REMOVED lines=9> */
.L_x_2:


//--------------------- .nv.global.init           --------------------------
	.section	.nv.global.init,"aw",@progbits
.nv.global.init:
	.type		$str,@object
	.size		$str,(.L_0 - $str)
$str:
        /*0000*/ 	.byte	0x69, 0x64, 0x79, 0x5b, 0x25, 0x64, 0x5d, 0x2a, 0x77, 0x69, 0x64, 0x74, 0x68, 0x20, 0x2b, 0x69
        /*0010*/ 	.byte	0x64, 0x78, 0x5b, 0x25, 0x64, 0x5d, 0x20, 0x69, 0x73, 0x3a, 0x20, 0x25, 0x32, 0x64, 0x2c, 0x20
        /*0020*/ 	.byte	0x74, 0x65, 0x78, 0x32, 0x44, 0x3c, 0x74, 0x65, 0x78, 0x74, 0x75, 0x72, 0x65, 0x54, 0x79, 0x70
        /*0030*/ 	.byte	0x65, 0x3e, 0x28, 0x74, 0x65, 0x78, 0x2c, 0x20, 0x25, 0x64, 0x2c, 0x20, 0x25, 0x64, 0x29, 0x20
        /*0040*/ 	.byte	0x20, 0x69, 0x73, 0x3a, 0x20, 0x25, 0x66, 0x2c, 0x20, 0x74, 0x65, 0x78, 0x32, 0x44, 0x3c, 0x74
        /*0050*/ 	.byte	0x65, 0x78, 0x74, 0x75, 0x72, 0x65, 0x54, 0x79, 0x70, 0x65, 0x3e, 0x28, 0x74, 0x65, 0x78, 0x2c
        /*0060*/ 	.byte	0x20, 0x25, 0x64, 0x2c, 0x20, 0x25, 0x64, 0x29, 0x20, 0x20, 0x69, 0x73, 0x3a, 0x20, 0x25, 0x66
        /*0070*/ 	.byte	0x20, 0x20, 0x0a, 0x00
.L_0:


//--------------------- .nv.shared.reserved.0     --------------------------
	.section	.nv.shared.reserved.0,"aw",@nobits
	.weak		__nv_reservedSMEM_offset_0_alias
	.size		__nv_reservedSMEM_offset_0_alias, 0, 64
	.other		__nv_reservedSMEM_offset_0_alias,@"STO_CUDA_RESERVED_SHARED STV_DEFAULT"
__nv_reservedSMEM_offset_0_alias:
	.zero		0
	.zero		64


//--------------------- .nv.constant0._Z6kernelyPfii --------------------------
	.section	.nv.constant0._Z6kernelyPfii,"a",@progbits
	.sectionflags	@""
	.align	4
.nv.constant0._Z6kernelyPfii:
	.zero		920


//--------------------- SYMBOLS --------------------------

	.type		.nv.reservedSmem.offset0,@object
	.size		.nv.reservedSmem.offset0,0x4
	.type		vprintf,@function
